//
// Generated by NVIDIA NVVM Compiler
//
// Compiler Build ID: CL-36424714
// Cuda compilation tools, release 13.0, V13.0.88
// Based on NVVM 20.0.0
//

.version 9.0
.target sm_100
.address_size 64

	// .globl	_Z17private_histogramPciPi
// _ZZ17private_histogramPciPiE6hist_s has been demoted

.visible .entry _Z17private_histogramPciPi(
	.param .u64 .ptr .align 1 _Z17private_histogramPciPi_param_0,
	.param .u32 _Z17private_histogramPciPi_param_1,
	.param .u64 .ptr .align 1 _Z17private_histogramPciPi_param_2
)
{
	.reg .pred 	%p<30>;
	.reg .b16 	%rs<46>;
	.reg .b32 	%r<128>;
	.reg .b64 	%rd<20>;
	// demoted variable
	.shared .align 4 .b8 _ZZ17private_histogramPciPiE6hist_s[28];
	ld.param.u64 	%rd11, [_Z17private_histogramPciPi_param_0];
	ld.param.u32 	%r31, [_Z17private_histogramPciPi_param_1];
	ld.param.u64 	%rd10, [_Z17private_histogramPciPi_param_2];
	cvta.to.global.u64 	%rd1, %rd11;
	mov.u32 	%r127, %tid.x;
	mov.u32 	%r2, %ntid.x;
	setp.gt.u32 	%p1, %r127, 6;
	@%p1 bra 	$L__BB0_3;
	shl.b32 	%r32, %r127, 2;
	mov.u32 	%r33, _ZZ17private_histogramPciPiE6hist_s;
	add.s32 	%r119, %r33, %r32;
	shl.b32 	%r4, %r2, 2;
	mov.u32 	%r120, %r127;
$L__BB0_2:
	mov.b32 	%r34, 0;
	st.shared.u32 	[%r119], %r34;
	add.s32 	%r120, %r120, %r2;
	add.s32 	%r119, %r119, %r4;
	setp.lt.u32 	%p2, %r120, 7;
	@%p2 bra 	$L__BB0_2;
$L__BB0_3:
	bar.sync 	0;
	mov.u32 	%r35, %ctaid.x;
	mad.lo.s32 	%r36, %r35, %r2, %r127;
	mul.lo.s32 	%r123, %r36, 3;
	add.s32 	%r37, %r123, 3;
	min.s32 	%r10, %r37, %r31;
	setp.ge.s32 	%p3, %r123, %r10;
	@%p3 bra 	$L__BB0_44;
	sub.s32 	%r11, %r10, %r123;
	and.b32  	%r12, %r11, 7;
	sub.s32 	%r38, %r123, %r10;
	setp.gt.u32 	%p4, %r38, -8;
	@%p4 bra 	$L__BB0_23;
	and.b32  	%r39, %r11, -8;
	neg.s32 	%r121, %r39;
	add.s64 	%rd2, %rd1, 3;
$L__BB0_6:
	.pragma "nounroll";
	cvt.s64.s32 	%rd12, %r123;
	add.s64 	%rd3, %rd2, %rd12;
	ld.global.u8 	%rs16, [%rd3+-3];
	add.s16 	%rs1, %rs16, -97;
	and.b16  	%rs17, %rs1, 255;
	setp.gt.u16 	%p5, %rs17, 25;
	@%p5 bra 	$L__BB0_8;
	cvt.u32.u16 	%r40, %rs1;
	and.b32  	%r41, %r40, 252;
	mov.u32 	%r42, _ZZ17private_histogramPciPiE6hist_s;
	add.s32 	%r43, %r42, %r41;
	atom.shared.add.u32 	%r44, [%r43], 1;
$L__BB0_8:
	ld.global.u8 	%rs18, [%rd3+-2];
	add.s16 	%rs2, %rs18, -97;
	and.b16  	%rs19, %rs2, 255;
	setp.gt.u16 	%p6, %rs19, 25;
	@%p6 bra 	$L__BB0_10;
	cvt.u32.u16 	%r45, %rs2;
	and.b32  	%r46, %r45, 252;
	mov.u32 	%r47, _ZZ17private_histogramPciPiE6hist_s;
	add.s32 	%r48, %r47, %r46;
	atom.shared.add.u32 	%r49, [%r48], 1;
$L__BB0_10:
	ld.global.u8 	%rs20, [%rd3+-1];
	add.s16 	%rs3, %rs20, -97;
	and.b16  	%rs21, %rs3, 255;
	setp.gt.u16 	%p7, %rs21, 25;
	@%p7 bra 	$L__BB0_12;
	cvt.u32.u16 	%r50, %rs3;
	and.b32  	%r51, %r50, 252;
	mov.u32 	%r52, _ZZ17private_histogramPciPiE6hist_s;
	add.s32 	%r53, %r52, %r51;
	atom.shared.add.u32 	%r54, [%r53], 1;
$L__BB0_12:
	ld.global.u8 	%rs22, [%rd3];
	add.s16 	%rs4, %rs22, -97;
	and.b16  	%rs23, %rs4, 255;
	setp.gt.u16 	%p8, %rs23, 25;
	@%p8 bra 	$L__BB0_14;
	cvt.u32.u16 	%r55, %rs4;
	and.b32  	%r56, %r55, 252;
	mov.u32 	%r57, _ZZ17private_histogramPciPiE6hist_s;
	add.s32 	%r58, %r57, %r56;
	atom.shared.add.u32 	%r59, [%r58], 1;
$L__BB0_14:
	ld.global.u8 	%rs24, [%rd3+1];
	add.s16 	%rs5, %rs24, -97;
	and.b16  	%rs25, %rs5, 255;
	setp.gt.u16 	%p9, %rs25, 25;
	@%p9 bra 	$L__BB0_16;
	cvt.u32.u16 	%r60, %rs5;
	and.b32  	%r61, %r60, 252;
	mov.u32 	%r62, _ZZ17private_histogramPciPiE6hist_s;
	add.s32 	%r63, %r62, %r61;
	atom.shared.add.u32 	%r64, [%r63], 1;
$L__BB0_16:
	ld.global.u8 	%rs26, [%rd3+2];
	add.s16 	%rs6, %rs26, -97;
	and.b16  	%rs27, %rs6, 255;
	setp.gt.u16 	%p10, %rs27, 25;
	@%p10 bra 	$L__BB0_18;
	cvt.u32.u16 	%r65, %rs6;
	and.b32  	%r66, %r65, 252;
	mov.u32 	%r67, _ZZ17private_histogramPciPiE6hist_s;
	add.s32 	%r68, %r67, %r66;
	atom.shared.add.u32 	%r69, [%r68], 1;
$L__BB0_18:
	ld.global.u8 	%rs28, [%rd3+3];
	add.s16 	%rs7, %rs28, -97;
	and.b16  	%rs29, %rs7, 255;
	setp.gt.u16 	%p11, %rs29, 25;
	@%p11 bra 	$L__BB0_20;
	cvt.u32.u16 	%r70, %rs7;
	and.b32  	%r71, %r70, 252;
	mov.u32 	%r72, _ZZ17private_histogramPciPiE6hist_s;
	add.s32 	%r73, %r72, %r71;
	atom.shared.add.u32 	%r74, [%r73], 1;
$L__BB0_20:
	ld.global.u8 	%rs30, [%rd3+4];
	add.s16 	%rs8, %rs30, -97;
	and.b16  	%rs31, %rs8, 255;
	setp.gt.u16 	%p12, %rs31, 25;
	@%p12 bra 	$L__BB0_22;
	cvt.u32.u16 	%r75, %rs8;
	and.b32  	%r76, %r75, 252;
	mov.u32 	%r77, _ZZ17private_histogramPciPiE6hist_s;
	add.s32 	%r78, %r77, %r76;
	atom.shared.add.u32 	%r79, [%r78], 1;
$L__BB0_22:
	add.s32 	%r123, %r123, 8;
	add.s32 	%r121, %r121, 8;
	setp.ne.s32 	%p13, %r121, 0;
	@%p13 bra 	$L__BB0_6;
$L__BB0_23:
	setp.eq.s32 	%p14, %r12, 0;
	@%p14 bra 	$L__BB0_44;
	and.b32  	%r19, %r11, 3;
	setp.lt.u32 	%p15, %r12, 4;
	@%p15 bra 	$L__BB0_34;
	cvt.s64.s32 	%rd13, %r123;
	add.s64 	%rd4, %rd1, %rd13;
	ld.global.u8 	%rs32, [%rd4];
	add.s16 	%rs9, %rs32, -97;
	and.b16  	%rs33, %rs9, 255;
	setp.gt.u16 	%p16, %rs33, 25;
	@%p16 bra 	$L__BB0_27;
	cvt.u32.u16 	%r80, %rs9;
	and.b32  	%r81, %r80, 252;
	mov.u32 	%r82, _ZZ17private_histogramPciPiE6hist_s;
	add.s32 	%r83, %r82, %r81;
	atom.shared.add.u32 	%r84, [%r83], 1;
$L__BB0_27:
	ld.global.u8 	%rs34, [%rd4+1];
	add.s16 	%rs10, %rs34, -97;
	and.b16  	%rs35, %rs10, 255;
	setp.gt.u16 	%p17, %rs35, 25;
	@%p17 bra 	$L__BB0_29;
	cvt.u32.u16 	%r85, %rs10;
	and.b32  	%r86, %r85, 252;
	mov.u32 	%r87, _ZZ17private_histogramPciPiE6hist_s;
	add.s32 	%r88, %r87, %r86;
	atom.shared.add.u32 	%r89, [%r88], 1;
$L__BB0_29:
	ld.global.u8 	%rs36, [%rd4+2];
	add.s16 	%rs11, %rs36, -97;
	and.b16  	%rs37, %rs11, 255;
	setp.gt.u16 	%p18, %rs37, 25;
	@%p18 bra 	$L__BB0_31;
	cvt.u32.u16 	%r90, %rs11;
	and.b32  	%r91, %r90, 252;
	mov.u32 	%r92, _ZZ17private_histogramPciPiE6hist_s;
	add.s32 	%r93, %r92, %r91;
	atom.shared.add.u32 	%r94, [%r93], 1;
$L__BB0_31:
	ld.global.u8 	%rs38, [%rd4+3];
	add.s16 	%rs12, %rs38, -97;
	and.b16  	%rs39, %rs12, 255;
	setp.gt.u16 	%p19, %rs39, 25;
	@%p19 bra 	$L__BB0_33;
	cvt.u32.u16 	%r95, %rs12;
	and.b32  	%r96, %r95, 252;
	mov.u32 	%r97, _ZZ17private_histogramPciPiE6hist_s;
	add.s32 	%r98, %r97, %r96;
	atom.shared.add.u32 	%r99, [%r98], 1;
$L__BB0_33:
	add.s32 	%r123, %r123, 4;
$L__BB0_34:
	setp.eq.s32 	%p20, %r19, 0;
	@%p20 bra 	$L__BB0_44;
	setp.eq.s32 	%p21, %r19, 1;
	@%p21 bra 	$L__BB0_41;
	cvt.s64.s32 	%rd14, %r123;
	add.s64 	%rd5, %rd1, %rd14;
	ld.global.u8 	%rs40, [%rd5];
	add.s16 	%rs13, %rs40, -97;
	and.b16  	%rs41, %rs13, 255;
	setp.gt.u16 	%p22, %rs41, 25;
	@%p22 bra 	$L__BB0_38;
	cvt.u32.u16 	%r100, %rs13;
	and.b32  	%r101, %r100, 252;
	mov.u32 	%r102, _ZZ17private_histogramPciPiE6hist_s;
	add.s32 	%r103, %r102, %r101;
	atom.shared.add.u32 	%r104, [%r103], 1;
$L__BB0_38:
	ld.global.u8 	%rs42, [%rd5+1];
	add.s16 	%rs14, %rs42, -97;
	and.b16  	%rs43, %rs14, 255;
	setp.gt.u16 	%p23, %rs43, 25;
	@%p23 bra 	$L__BB0_40;
	cvt.u32.u16 	%r105, %rs14;
	and.b32  	%r106, %r105, 252;
	mov.u32 	%r107, _ZZ17private_histogramPciPiE6hist_s;
	add.s32 	%r108, %r107, %r106;
	atom.shared.add.u32 	%r109, [%r108], 1;
$L__BB0_40:
	add.s32 	%r123, %r123, 2;
$L__BB0_41:
	and.b32  	%r110, %r11, 1;
	setp.eq.b32 	%p24, %r110, 1;
	not.pred 	%p25, %p24;
	@%p25 bra 	$L__BB0_44;
	cvt.s64.s32 	%rd15, %r123;
	add.s64 	%rd16, %rd1, %rd15;
	ld.global.u8 	%rs44, [%rd16];
	add.s16 	%rs15, %rs44, -97;
	and.b16  	%rs45, %rs15, 255;
	setp.gt.u16 	%p26, %rs45, 25;
	@%p26 bra 	$L__BB0_44;
	cvt.u32.u16 	%r111, %rs15;
	and.b32  	%r112, %r111, 252;
	mov.u32 	%r113, _ZZ17private_histogramPciPiE6hist_s;
	add.s32 	%r114, %r113, %r112;
	atom.shared.add.u32 	%r115, [%r114], 1;
$L__BB0_44:
	setp.gt.u32 	%p27, %r127, 6;
	bar.sync 	0;
	@%p27 bra 	$L__BB0_49;
	mul.wide.u32 	%rd17, %r127, 4;
	cvta.to.global.u64 	%rd18, %rd10;
	add.s64 	%rd19, %rd18, %rd17;
	mul.wide.u32 	%rd7, %r2, 4;
	shl.b32 	%r116, %r127, 2;
	mov.u32 	%r117, _ZZ17private_histogramPciPiE6hist_s;
	add.s32 	%r126, %r117, %r116;
	shl.b32 	%r25, %r2, 2;
$L__BB0_46:
	ld.shared.u32 	%r28, [%r126];
	setp.lt.s32 	%p28, %r28, 1;
	@%p28 bra 	$L__BB0_48;
	atom.global.add.u32 	%r118, [%rd19], %r28;
$L__BB0_48:
	add.s32 	%r127, %r127, %r2;
	add.s64 	%rd19, %rd19, %rd7;
	add.s32 	%r126, %r126, %r25;
	setp.lt.u32 	%p29, %r127, 7;
	@%p29 bra 	$L__BB0_46;
$L__BB0_49:
	ret;

}


// ===== COMPILED SASS (sm_100) =====

	.target	sm_100

	.elftype	@"ET_EXEC"


//--------------------- .note.nv.tkinfo           --------------------------
	.section	.note.nv.tkinfo,"",@"SHT_NOTE"
	.sectionflags	@"SHF_NOTE_NV_TKINFO"
	.tkinfo
        /*0018*/ 	.word	0x00000002
        /*0030*/ 	.string	""
        /*0030*/ 	.string	"ptxas"
        /*0030*/ 	.string	"Cuda compilation tools, release 13.0, V13.0.88"
        /*0030*/ 	.string	"Build cuda_13.0.r13.0/compiler.36424714_0"
        /*0030*/ 	.string	"-arch sm_100 -m 64 "



//--------------------- .note.nv.cuinfo           --------------------------
	.section	.note.nv.cuinfo,"",@"SHT_NOTE"
	.sectionflags	@"SHF_NOTE_NV_CUINFO"
        /*0018*/ 	.short	0x0002
        /*001a*/ 	.short	0x0064
        /*001c*/ 	.short	0x0082
	.zero		2


//--------------------- .nv.info                  --------------------------
	.section	.nv.info,"",@"SHT_CUDA_INFO"
	.align	4


	//----- nvinfo : EIATTR_REGCOUNT
	.align		4
        /*0000*/ 	.byte	0x04, 0x2f
        /*0002*/ 	.short	(.L_1 - .L_0)
	.align		4
.L_0:
        /*0004*/ 	.word	index@(_Z17private_histogramPciPi)
        /*0008*/ 	.word	0x00000016


	//----- nvinfo : EIATTR_FRAME_SIZE
	.align		4
.L_1:
        /*000c*/ 	.byte	0x04, 0x11
        /*000e*/ 	.short	(.L_3 - .L_2)
	.align		4
.L_2:
        /*0010*/ 	.word	index@(_Z17private_histogramPciPi)
        /*0014*/ 	.word	0x00000000


	//----- nvinfo : EIATTR_MIN_STACK_SIZE
	.align		4
.L_3:
        /*0018*/ 	.byte	0x04, 0x12
        /*001a*/ 	.short	(.L_5 - .L_4)
	.align		4
.L_4:
        /*001c*/ 	.word	index@(_Z17private_histogramPciPi)
        /*0020*/ 	.word	0x00000000
.L_5:


//--------------------- .nv.compat                --------------------------
	.section	.nv.compat,"",@"SHT_CUDA_COMPAT_INFO"
	.align	4
        /*0000*/ 	.byte	0x02, 0x09, 0x00, 0x00, 0x02, 0x02, 0x01, 0x00, 0x02, 0x05, 0x05, 0x00, 0x03, 0x07, 0x01, 0x01
        /*0010*/ 	.byte	0x02, 0x03, 0x00, 0x00, 0x02, 0x06, 0x01, 0x00, 0x04, 0x0b, 0x08, 0x00, 0x09, 0x00, 0x00, 0x00
        /*0020*/ 	.byte	0x00, 0x00, 0x00, 0x00


//--------------------- .nv.info._Z17private_histogramPciPi --------------------------
	.section	.nv.info._Z17private_histogramPciPi,"",@"SHT_CUDA_INFO"
	.sectionflags	@""
	.align	4


	//----- nvinfo : EIATTR_CUDA_API_VERSION
	.align		4
        /*0000*/ 	.byte	0x04, 0x37
        /*0002*/ 	.short	(.L_7 - .L_6)
.L_6:
        /*0004*/ 	.word	0x00000082


	//----- nvinfo : EIATTR_KPARAM_INFO
	.align		4
.L_7:
        /*0008*/ 	.byte	0x04, 0x17
        /*000a*/ 	.short	(.L_9 - .L_8)
.L_8:
        /*000c*/ 	.word	0x00000000
        /*0010*/ 	.short	0x0002
        /*0012*/ 	.short	0x0010
        /*0014*/ 	.byte	0x00, 0xf5, 0x21, 0x00


	//----- nvinfo : EIATTR_KPARAM_INFO
	.align		4
.L_9:
        /*0018*/ 	.byte	0x04, 0x17
        /*001a*/ 	.short	(.L_11 - .L_10)
.L_10:
        /*001c*/ 	.word	0x00000000
        /*0020*/ 	.short	0x0001
        /*0022*/ 	.short	0x0008
        /*0024*/ 	.byte	0x00, 0xf0, 0x11, 0x00


	//----- nvinfo : EIATTR_KPARAM_INFO
	.align		4
.L_11:
        /*0028*/ 	.byte	0x04, 0x17
        /*002a*/ 	.short	(.L_13 - .L_12)
.L_12:
        /*002c*/ 	.word	0x00000000
        /*0030*/ 	.short	0x0000
        /*0032*/ 	.short	0x0000
        /*0034*/ 	.byte	0x00, 0xf5, 0x21, 0x00


	//----- nvinfo : EIATTR_SPARSE_MMA_MASK
	.align		4
.L_13:
        /*0038*/ 	.byte	0x03, 0x50
        /*003a*/ 	.short	0x0000


	//----- nvinfo : EIATTR_MAXREG_COUNT
	.align		4
        /*003c*/ 	.byte	0x03, 0x1b
        /*003e*/ 	.short	0x00ff


	//----- nvinfo : EIATTR_NUM_BARRIERS
	.align		4
        /*0040*/ 	.byte	0x02, 0x4c
        /*0042*/ 	.byte	0x01
	.zero		1


	//----- nvinfo : EIATTR_MERCURY_ISA_VERSION
	.align		4
        /*0044*/ 	.byte	0x03, 0x5f
        /*0046*/ 	.short	0x0101


	//----- nvinfo : EIATTR_VRC_CTA_INIT_COUNT
	.align		4
        /*0048*/ 	.byte	0x02, 0x4a
	.zero		1
	.zero		1


	//----- nvinfo : EIATTR_EXIT_INSTR_OFFSETS
	.align		4
        /*004c*/ 	.byte	0x04, 0x1c
        /*004e*/ 	.short	(.L_15 - .L_14)


	//   ....[0]....
.L_14:
        /*0050*/ 	.word	0x00000fe0


	//   ....[1]....
        /*0054*/ 	.word	0x00001100


	//----- nvinfo : EIATTR_CRS_STACK_SIZE
	.align		4
.L_15:
        /*0058*/ 	.byte	0x04, 0x1e
        /*005a*/ 	.short	(.L_17 - .L_16)
.L_16:
        /*005c*/ 	.word	0x00000000


	//----- nvinfo : EIATTR_CBANK_PARAM_SIZE
	.align		4
.L_17:
        /*0060*/ 	.byte	0x03, 0x19
        /*0062*/ 	.short	0x0018


	//----- nvinfo : EIATTR_PARAM_CBANK
	.align		4
        /*0064*/ 	.byte	0x04, 0x0a
        /*0066*/ 	.short	(.L_19 - .L_18)
	.align		4
.L_18:
        /*0068*/ 	.word	index@(.nv.constant0._Z17private_histogramPciPi)
        /*006c*/ 	.short	0x0380
        /*006e*/ 	.short	0x0018


	//----- nvinfo : EIATTR_SW_WAR
	.align		4
.L_19:
        /*0070*/ 	.byte	0x04, 0x36
        /*0072*/ 	.short	(.L_21 - .L_20)
.L_20:
        /*0074*/ 	.word	0x00000008
.L_21:


//--------------------- .nv.callgraph             --------------------------
	.section	.nv.callgraph,"",@"SHT_CUDA_CALLGRAPH"
	.align	4
	.sectionentsize	8
	.align		4
        /*0000*/ 	.word	0x00000000
	.align		4
        /*0004*/ 	.word	0xffffffff
	.align		4
        /*0008*/ 	.word	0x00000000
	.align		4
        /*000c*/ 	.word	0xfffffffe
	.align		4
        /*0010*/ 	.word	0x00000000
	.align		4
        /*0014*/ 	.word	0xfffffffd
	.align		4
        /*0018*/ 	.word	0x00000000
	.align		4
        /*001c*/ 	.word	0xfffffffc


//--------------------- .text._Z17private_histogramPciPi --------------------------
	.section	.text._Z17private_histogramPciPi,"ax",@progbits
	.align	128
        .global         _Z17private_histogramPciPi
        .type           _Z17private_histogramPciPi,@function
        .size           _Z17private_histogramPciPi,(.L_x_44 - _Z17private_histogramPciPi)
        .other          _Z17private_histogramPciPi,@"STO_CUDA_ENTRY STV_DEFAULT"
_Z17private_histogramPciPi:
.text._Z17private_histogramPciPi:
[----:B------:R-:W-:Y:S01]  /*0000*/  LDC R1, c[0x0][0x37c] ;  /* 0x0000df00ff017b82 */ /* 0x000fe20000000800 */
[----:B------:R-:W0:Y:S07]  /*0010*/  S2R R0, SR_TID.X ;  /* 0x0000000000007919 */ /* 0x000e2e0000002100 */
[----:B------:R-:W1:Y:S01]  /*0020*/  LDC R3, c[0x0][0x360] ;  /* 0x0000d800ff037b82 */ /* 0x000e620000000800 */
[----:B------:R-:W-:Y:S01]  /*0030*/  BSSY.RECONVERGENT B0, `(.L_x_0) ;  /* 0x000000d000007945 */ /* 0x000fe20003800200 */
[----:B0-----:R-:W-:-:S13]  /*0040*/  ISETP.GT.U32.AND P0, PT, R0, 0x6, PT ;  /* 0x000000060000780c */ /* 0x001fda0003f04070 */
[----:B------:R-:W-:Y:S05]  /*0050*/  @P0 BRA `(.L_x_1) ;  /* 0x0000000000280947 */ /* 0x000fea0003800000 */
[----:B------:R-:W0:Y:S01]  /*0060*/  S2UR UR5, SR_CgaCtaId ;  /* 0x00000000000579c3 */ /* 0x000e220000008800 */
[----:B------:R-:W-:Y:S01]  /*0070*/  UMOV UR4, 0x400 ;  /* 0x0000040000047882 */ /* 0x000fe20000000000 */
[----:B------:R-:W-:Y:S01]  /*0080*/  IMAD.MOV.U32 R4, RZ, RZ, R0 ;  /* 0x000000ffff047224 */ /* 0x000fe200078e0000 */
[----:B0-----:R-:W-:-:S06]  /*0090*/  ULEA UR4, UR5, UR4, 0x18 ;  /* 0x0000000405047291 */ /* 0x001fcc000f8ec0ff */
[----:B------:R-:W-:-:S07]  /*00a0*/  LEA R2, R0, UR4, 0x2 ;  /* 0x0000000400027c11 */ /* 0x000fce000f8e10ff */
.L_x_2:
[C---:B-1----:R-:W-:Y:S01]  /*00b0*/  IMAD.IADD R4, R3.reuse, 0x1, R4 ;  /* 0x0000000103047824 */ /* 0x042fe200078e0204 */
[----:B------:R0:W-:Y:S04]  /*00c0*/  STS [R2], RZ ;  /* 0x000000ff02007388 */ /* 0x0001e80000000800 */
[----:B------:R-:W-:Y:S01]  /*00d0*/  ISETP.GE.U32.AND P0, PT, R4, 0x7, PT ;  /* 0x000000070400780c */ /* 0x000fe20003f06070 */
[----:B0-----:R-:W-:-:S12]  /*00e0*/  IMAD R2, R3, 0x4, R2 ;  /* 0x0000000403027824 */ /* 0x001fd800078e0202 */
[----:B------:R-:W-:Y:S05]  /*00f0*/  @!P0 BRA `(.L_x_2) ;  /* 0xfffffffc00ec8947 */ /* 0x000fea000383ffff */
.L_x_1:
[----:B------:R-:W-:Y:S05]  /*0100*/  BSYNC.RECONVERGENT B0 ;  /* 0x0000000000007941 */ /* 0x000fea0003800200 */
.L_x_0:
[----:B------:R-:W1:Y:S08]  /*0110*/  S2UR UR4, SR_CTAID.X ;  /* 0x00000000000479c3 */ /* 0x000e700000002500 */
[----:B------:R-:W-:Y:S06]  /*0120*/  BAR.SYNC.DEFER_BLOCKING 0x0 ;  /* 0x0000000000007b1d */ /* 0x000fec0000010000 */
[----:B------:R-:W0:Y:S02]  /*0130*/  LDCU.64 UR6, c[0x0][0x358] ;  /* 0x00006b00ff0677ac */ /* 0x000e240008000a00 */
[----:B------:R-:W2:Y:S01]  /*0140*/  LDC R4, c[0x0][0x388] ;  /* 0x0000e200ff047b82 */ /* 0x000ea20000000800 */
[----:B------:R-:W-:Y:S01]  /*0150*/  BSSY.RECONVERGENT B0, `(.L_x_3) ;  /* 0x00000e6000007945 */ /* 0x000fe20003800200 */
[----:B-1----:R-:W-:-:S04]  /*0160*/  IMAD R2, R3, UR4, R0 ;  /* 0x0000000403027c24 */ /* 0x002fc8000f8e0200 */
[----:B------:R-:W-:-:S05]  /*0170*/  IMAD R7, R2, 0x3, RZ ;  /* 0x0000000302077824 */ /* 0x000fca00078e02ff */
[----:B--2---:R-:W-:-:S04]  /*0180*/  VIADDMNMX R4, R7, 0x3, R4, PT ;  /* 0x0000000307047846 */ /* 0x004fc80003800104 */
[----:B------:R-:W-:-:S13]  /*0190*/  ISETP.GE.AND P0, PT, R7, R4, PT ;  /* 0x000000040700720c */ /* 0x000fda0003f06270 */
[----:B0-----:R-:W-:Y:S05]  /*01a0*/  @P0 BRA `(.L_x_4) ;  /* 0x0000000c00800947 */ /* 0x001fea0003800000 */
[----:B------:R-:W-:Y:S01]  /*01b0*/  IMAD.IADD R2, R7, 0x1, -R4 ;  /* 0x0000000107027824 */ /* 0x000fe200078e0a04 */
[----:B------:R-:W-:Y:S04]  /*01c0*/  BSSY.RECONVERGENT B1, `(.L_x_5) ;  /* 0x0000071000017945 */ /* 0x000fe80003800200 */
[----:B------:R-:W-:Y:S01]  /*01d0*/  ISETP.GT.U32.AND P0, PT, R2, -0x8, PT ;  /* 0xfffffff80200780c */ /* 0x000fe20003f04070 */
[----:B------:R-:W-:-:S05]  /*01e0*/  IMAD.IADD R2, R4, 0x1, -R7 ;  /* 0x0000000104027824 */ /* 0x000fca00078e0a07 */
[----:B------:R-:W-:-:S07]  /*01f0*/  LOP3.LUT R18, R2, 0x7, RZ, 0xc0, !PT ;  /* 0x0000000702127812 */ /* 0x000fce00078ec0ff */
[----:B------:R-:W-:Y:S05]  /*0200*/  @P0 BRA `(.L_x_6) ;  /* 0x0000000400b00947 */ /* 0x000fea0003800000 */
[----:B------:R-:W0:Y:S01]  /*0210*/  LDC.64 R4, c[0x0][0x380] ;  /* 0x0000e000ff047b82 */ /* 0x000e220000000a00 */
[----:B------:R-:W-:-:S05]  /*0220*/  LOP3.LUT R6, R2, 0xfffffff8, RZ, 0xc0, !PT ;  /* 0xfffffff802067812 */ /* 0x000fca00078ec0ff */
[----:B------:R-:W-:-:S07]  /*0230*/  IMAD.MOV R6, RZ, RZ, -R6 ;  /* 0x000000ffff067224 */ /* 0x000fce00078e0a06 */
.L_x_23:
[----:B------:R-:W-:Y:S02]  /*0240*/  SHF.R.S32.HI R10, RZ, 0x1f, R7 ;  /* 0x0000001fff0a7819 */ /* 0x000fe40000011407 */
[----:B0--34-:R-:W-:-:S04]  /*0250*/  IADD3 R8, P0, P1, R7, 0x3, R4 ;  /* 0x0000000307087810 */ /* 0x019fc8000791e004 */
[----:B------:R-:W-:-:S05]  /*0260*/  IADD3.X R9, PT, PT, R10, R5, RZ, P0, P1 ;  /* 0x000000050a097210 */ /* 0x000fca00007e24ff */
[----:B--2---:R-:W2:Y:S04]  /*0270*/  LDG.E.U8 R13, desc[UR6][R8.64+-0x3] ;  /* 0xfffffd06080d7981 */ /* 0x004ea8000c1e1100 */
[----:B-1----:R-:W3:Y:S04]  /*0280*/  LDG.E.U8 R14, desc[UR6][R8.64+-0x2] ;  /* 0xfffffe06080e7981 */ /* 0x002ee8000c1e1100 */
[----:B------:R-:W4:Y:S04]  /*0290*/  LDG.E.U8 R15, desc[UR6][R8.64+-0x1] ;  /* 0xffffff06080f7981 */ /* 0x000f28000c1e1100 */
[----:B------:R-:W4:Y:S04]  /*02a0*/  LDG.E.U8 R16, desc[UR6][R8.64] ;  /* 0x0000000608107981 */ /* 0x000f28000c1e1100 */
[----:B------:R0:W5:Y:S04]  /*02b0*/  LDG.E.U8 R17, desc[UR6][R8.64+0x1] ;  /* 0x0000010608117981 */ /* 0x000168000c1e1100 */
[----:B------:R0:W5:Y:S04]  /*02c0*/  LDG.E.U8 R12, desc[UR6][R8.64+0x2] ;  /* 0x00000206080c7981 */ /* 0x000168000c1e1100 */
[----:B------:R0:W5:Y:S04]  /*02d0*/  LDG.E.U8 R10, desc[UR6][R8.64+0x3] ;  /* 0x00000306080a7981 */ /* 0x000168000c1e1100 */
[----:B------:R0:W5:Y:S01]  /*02e0*/  LDG.E.U8 R11, desc[UR6][R8.64+0x4] ;  /* 0x00000406080b7981 */ /* 0x000162000c1e1100 */
[----:B------:R-:W-:Y:S01]  /*02f0*/  BSSY.RECONVERGENT B2, `(.L_x_7) ;  /* 0x000000d000027945 */ /* 0x000fe20003800200 */
[----:B--2---:R-:W-:-:S05]  /*0300*/  VIADD R19, R13, 0xffffff9f ;  /* 0xffffff9f0d137836 */ /* 0x004fca0000000000 */
[----:B------:R-:W-:-:S04]  /*0310*/  LOP3.LUT R13, R19, 0xff, RZ, 0xc0, !PT ;  /* 0x000000ff130d7812 */ /* 0x000fc800078ec0ff */
[----:B------:R-:W-:Y:S01]  /*0320*/  ISETP.GT.U32.AND P0, PT, R13, 0x19, PT ;  /* 0x000000190d00780c */ /* 0x000fe20003f04070 */
[----:B---3--:R-:W-:Y:S02]  /*0330*/  VIADD R13, R14, 0xffffff9f ;  /* 0xffffff9f0e0d7836 */ /* 0x008fe40000000000 */
[----:B----4-:R-:W-:Y:S02]  /*0340*/  VIADD R14, R15, 0xffffff9f ;  /* 0xffffff9f0f0e7836 */ /* 0x010fe40000000000 */
[----:B------:R-:W-:-:S08]  /*0350*/  VIADD R15, R16, 0xffffff9f ;  /* 0xffffff9f100f7836 */ /* 0x000fd00000000000 */
[----:B0-----:R-:W-:Y:S05]  /*0360*/  @P0 BRA `(.L_x_8) ;  /* 0x0000000000140947 */ /* 0x001fea0003800000 */
[----:B------:R-:W0:Y:S01]  /*0370*/  S2UR UR5, SR_CgaCtaId ;  /* 0x00000000000579c3 */ /* 0x000e220000008800 */
[----:B------:R-:W-:Y:S01]  /*0380*/  UMOV UR4, 0x400 ;  /* 0x0000040000047882 */ /* 0x000fe20000000000 */
[----:B------:R-:W-:Y:S01]  /*0390*/  LOP3.LUT R8, R19, 0xfc, RZ, 0xc0, !PT ;  /* 0x000000fc13087812 */ /* 0x000fe200078ec0ff */
[----:B0-----:R-:W-:-:S09]  /*03a0*/  ULEA UR4, UR5, UR4, 0x18 ;  /* 0x0000000405047291 */ /* 0x001fd2000f8ec0ff */
[----:B------:R0:W-:Y:S03]  /*03b0*/  ATOMS.POPC.INC.32 RZ, [R8+UR4] ;  /* 0x0000000008ff7f8c */ /* 0x0001e6000d800004 */
.L_x_8:
[----:B------:R-:W-:Y:S05]  /*03c0*/  BSYNC.RECONVERGENT B2 ;  /* 0x0000000000027941 */ /* 0x000fea0003800200 */
.L_x_7:
[----:B0-----:R-:W-:Y:S01]  /*03d0*/  LOP3.LUT R8, R13, 0xff, RZ, 0xc0, !PT ;  /* 0x000000ff0d087812 */ /* 0x001fe200078ec0ff */
[----:B-----5:R-:W-:Y:S01]  /*03e0*/  VIADD R17, R17, 0xffffff9f ;  /* 0xffffff9f11117836 */ /* 0x020fe20000000000 */
[----:B------:R-:W-:Y:S01]  /*03f0*/  LOP3.LUT R9, R14, 0xff, RZ, 0xc0, !PT ;  /* 0x000000ff0e097812 */ /* 0x000fe200078ec0ff */
[----:B------:R-:W-:Y:S01]  /*0400*/  VIADD R12, R12, 0xffffff9f ;  /* 0xffffff9f0c0c7836 */ /* 0x000fe20000000000 */
[----:B------:R-:W-:Y:S01]  /*0410*/  ISETP.GT.U32.AND P6, PT, R8, 0x19, PT ;  /* 0x000000190800780c */ /* 0x000fe20003fc4070 */
[----:B------:R-:W-:Y:S01]  /*0420*/  VIADD R10, R10, 0xffffff9f ;  /* 0xffffff9f0a0a7836 */ /* 0x000fe20000000000 */
[----:B------:R-:W-:Y:S01]  /*0430*/  ISETP.GT.U32.AND P1, PT, R9, 0x19, PT ;  /* 0x000000190900780c */ /* 0x000fe20003f24070 */
[----:B------:R-:W-:Y:S01]  /*0440*/  VIADD R11, R11, 0xffffff9f ;  /* 0xffffff9f0b0b7836 */ /* 0x000fe20000000000 */
[----:B------:R-:W-:Y:S01]  /*0450*/  LOP3.LUT R16, R15, 0xff, RZ, 0xc0, !PT ;  /* 0x000000ff0f107812 */ /* 0x000fe200078ec0ff */
[----:B------:R-:W-:Y:S01]  /*0460*/  VIADD R6, R6, 0x8 ;  /* 0x0000000806067836 */ /* 0x000fe20000000000 */
[----:B------:R-:W-:Y:S01]  /*0470*/  LOP3.LUT R9, R17, 0xff, RZ, 0xc0, !PT ;  /* 0x000000ff11097812 */ /* 0x000fe200078ec0ff */
[----:B------:R-:W-:Y:S01]  /*0480*/  BSSY.RECONVERGENT B2, `(.L_x_9) ;  /* 0x0000011000027945 */ /* 0x000fe20003800200 */
[----:B------:R-:W-:-:S02]  /*0490*/  P2R R8, PR, RZ, 0x2 ;  /* 0x00000002ff087803 */ /* 0x000fc40000000000 */
[----:B------:R-:W-:Y:S02]  /*04a0*/  ISETP.GT.U32.AND P0, PT, R16, 0x19, PT ;  /* 0x000000191000780c */ /* 0x000fe40003f04070 */
[----:B------:R-:W-:Y:S02]  /*04b0*/  ISETP.GT.U32.AND P1, PT, R9, 0x19, PT ;  /* 0x000000190900780c */ /* 0x000fe40003f24070 */
[----:B------:R-:W-:Y:S02]  /*04c0*/  LOP3.LUT R9, R12, 0xff, RZ, 0xc0, !PT ;  /* 0x000000ff0c097812 */ /* 0x000fe400078ec0ff */
[----:B------:R-:W-:Y:S02]  /*04d0*/  LOP3.LUT R16, R10, 0xff, RZ, 0xc0, !PT ;  /* 0x000000ff0a107812 */ /* 0x000fe400078ec0ff */
[----:B------:R-:W-:Y:S02]  /*04e0*/  LOP3.LUT R19, R11, 0xff, RZ, 0xc0, !PT ;  /* 0x000000ff0b137812 */ /* 0x000fe400078ec0ff */
[----:B------:R-:W-:-:S02]  /*04f0*/  ISETP.GT.U32.AND P2, PT, R9, 0x19, PT ;  /* 0x000000190900780c */ /* 0x000fc40003f44070 */
[----:B------:R-:W-:Y:S02]  /*0500*/  ISETP.GT.U32.AND P3, PT, R16, 0x19, PT ;  /* 0x000000191000780c */ /* 0x000fe40003f64070 */
[----:B------:R-:W-:Y:S02]  /*0510*/  ISETP.GT.U32.AND P4, PT, R19, 0x19, PT ;  /* 0x000000191300780c */ /* 0x000fe40003f84070 */
[----:B------:R-:W-:Y:S01]  /*0520*/  ISETP.NE.AND P5, PT, R6, RZ, PT ;  /* 0x000000ff0600720c */ /* 0x000fe20003fa5270 */
[----:B------:R-:W-:-:S12]  /*0530*/  @P6 BRA `(.L_x_10) ;  /* 0x0000000000146947 */ /* 0x000fd80003800000 */
[----:B------:R-:W0:Y:S01]  /*0540*/  S2UR UR5, SR_CgaCtaId ;  /* 0x00000000000579c3 */ /* 0x000e220000008800 */
[----:B------:R-:W-:Y:S01]  /*0550*/  UMOV UR4, 0x400 ;  /* 0x0000040000047882 */ /* 0x000fe20000000000 */
[----:B------:R-:W-:Y:S01]  /*0560*/  LOP3.LUT R13, R13, 0xfc, RZ, 0xc0, !PT ;  /* 0x000000fc0d0d7812 */ /* 0x000fe200078ec0ff */
[----:B0-----:R-:W-:-:S09]  /*0570*/  ULEA UR4, UR5, UR4, 0x18 ;  /* 0x0000000405047291 */ /* 0x001fd2000f8ec0ff */
[----:B------:R0:W-:Y:S03]  /*0580*/  ATOMS.POPC.INC.32 RZ, [R13+UR4] ;  /* 0x000000000dff7f8c */ /* 0x0001e6000d800004 */
.L_x_10:
[----:B------:R-:W-:Y:S05]  /*0590*/  BSYNC.RECONVERGENT B2 ;  /* 0x0000000000027941 */ /* 0x000fea0003800200 */
.L_x_9:
[----:B------:R-:W-:Y:S01]  /*05a0*/  ISETP.NE.AND P6, PT, R8, RZ, PT ;  /* 0x000000ff0800720c */ /* 0x000fe20003fc5270 */
[----:B------:R-:W-:-:S12]  /*05b0*/  BSSY.RECONVERGENT B2, `(.L_x_11) ;  /* 0x0000007000027945 */ /* 0x000fd80003800200 */
[----:B------:R-:W-:Y:S05]  /*05c0*/  @P6 BRA `(.L_x_12) ;  /* 0x0000000000146947 */ /* 0x000fea0003800000 */
[----:B------:R-:W1:Y:S01]  /*05d0*/  S2UR UR5, SR_CgaCtaId ;  /* 0x00000000000579c3 */ /* 0x000e620000008800 */
[----:B------:R-:W-:Y:S01]  /*05e0*/  UMOV UR4, 0x400 ;  /* 0x0000040000047882 */ /* 0x000fe20000000000 */
[----:B------:R-:W-:Y:S01]  /*05f0*/  LOP3.LUT R14, R14, 0xfc, RZ, 0xc0, !PT ;  /* 0x000000fc0e0e7812 */ /* 0x000fe200078ec0ff */
[----:B-1----:R-:W-:-:S09]  /*0600*/  ULEA UR4, UR5, UR4, 0x18 ;  /* 0x0000000405047291 */ /* 0x002fd2000f8ec0ff */
[----:B------:R1:W-:Y:S03]  /*0610*/  ATOMS.POPC.INC.32 RZ, [R14+UR4] ;  /* 0x000000000eff7f8c */ /* 0x0003e6000d800004 */
.L_x_12:
[----:B------:R-:W-:Y:S05]  /*0620*/  BSYNC.RECONVERGENT B2 ;  /* 0x0000000000027941 */ /* 0x000fea0003800200 */
.L_x_11:
[----:B------:R-:W-:Y:S04]  /*0630*/  BSSY.RECONVERGENT B2, `(.L_x_13) ;  /* 0x0000007000027945 */ /* 0x000fe80003800200 */
[----:B------:R-:W-:Y:S05]  /*0640*/  @P0 BRA `(.L_x_14) ;  /* 0x0000000000140947 */ /* 0x000fea0003800000 */
[----:B------:R-:W2:Y:S01]  /*0650*/  S2UR UR5, SR_CgaCtaId ;  /* 0x00000000000579c3 */ /* 0x000ea20000008800 */
[----:B------:R-:W-:Y:S01]  /*0660*/  UMOV UR4, 0x400 ;  /* 0x0000040000047882 */ /* 0x000fe20000000000 */
[----:B------:R-:W-:Y:S01]  /*0670*/  LOP3.LUT R15, R15, 0xfc, RZ, 0xc0, !PT ;  /* 0x000000fc0f0f7812 */ /* 0x000fe200078ec0ff */
[----:B--2---:R-:W-:-:S09]  /*0680*/  ULEA UR4, UR5, UR4, 0x18 ;  /* 0x0000000405047291 */ /* 0x004fd2000f8ec0ff */
[----:B------:R2:W-:Y:S03]  /*0690*/  ATOMS.POPC.INC.32 RZ, [R15+UR4] ;  /* 0x000000000fff7f8c */ /* 0x0005e6000d800004 */
.L_x_14:
[----:B------:R-:W-:Y:S05]  /*06a0*/  BSYNC.RECONVERGENT B2 ;  /* 0x0000000000027941 */ /* 0x000fea0003800200 */
.L_x_13:
[----:B------:R-:W-:Y:S04]  /*06b0*/  BSSY.RECONVERGENT B2, `(.L_x_15) ;  /* 0x0000007000027945 */ /* 0x000fe80003800200 */
[----:B------:R-:W-:Y:S05]  /*06c0*/  @P1 BRA `(.L_x_16) ;  /* 0x0000000000141947 */ /* 0x000fea0003800000 */
[----:B------:R-:W3:Y:S01]  /*06d0*/  S2UR UR5, SR_CgaCtaId ;  /* 0x00000000000579c3 */ /* 0x000ee20000008800 */
[----:B------:R-:W-:Y:S01]  /*06e0*/  UMOV UR4, 0x400 ;  /* 0x0000040000047882 */ /* 0x000fe20000000000 */
[----:B------:R-:W-:Y:S01]  /*06f0*/  LOP3.LUT R8, R17, 0xfc, RZ, 0xc0, !PT ;  /* 0x000000fc11087812 */ /* 0x000fe200078ec0ff */
[----:B---3--:R-:W-:-:S09]  /*0700*/  ULEA UR4, UR5, UR4, 0x18 ;  /* 0x0000000405047291 */ /* 0x008fd2000f8ec0ff */
[----:B------:R3:W-:Y:S03]  /*0710*/  ATOMS.POPC.INC.32 RZ, [R8+UR4] ;  /* 0x0000000008ff7f8c */ /* 0x0007e6000d800004 */
.L_x_16:
[----:B------:R-:W-:Y:S05]  /*0720*/  BSYNC.RECONVERGENT B2 ;  /* 0x0000000000027941 */ /* 0x000fea0003800200 */
.L_x_15:
[----:B------:R-:W-:Y:S04]  /*0730*/  BSSY.RECONVERGENT B2, `(.L_x_17) ;  /* 0x0000007000027945 */ /* 0x000fe80003800200 */
[----:B------:R-:W-:Y:S05]  /*0740*/  @P2 BRA `(.L_x_18) ;  /* 0x0000000000142947 */ /* 0x000fea0003800000 */
[----:B------:R-:W4:Y:S01]  /*0750*/  S2UR UR5, SR_CgaCtaId ;  /* 0x00000000000579c3 */ /* 0x000f220000008800 */
[----:B------:R-:W-:Y:S01]  /*0760*/  UMOV UR4, 0x400 ;  /* 0x0000040000047882 */ /* 0x000fe20000000000 */
[----:B---3--:R-:W-:Y:S01]  /*0770*/  LOP3.LUT R8, R12, 0xfc, RZ, 0xc0, !PT ;  /* 0x000000fc0c087812 */ /* 0x008fe200078ec0ff */
[----:B----4-:R-:W-:-:S09]  /*0780*/  ULEA UR4, UR5, UR4, 0x18 ;  /* 0x0000000405047291 */ /* 0x010fd2000f8ec0ff */
[----:B------:R4:W-:Y:S03]  /*0790*/  ATOMS.POPC.INC.32 RZ, [R8+UR4] ;  /* 0x0000000008ff7f8c */ /* 0x0009e6000d800004 */
.L_x_18:
[----:B------:R-:W-:Y:S05]  /*07a0*/  BSYNC.RECONVERGENT B2 ;  /* 0x0000000000027941 */ /* 0x000fea0003800200 */
.L_x_17:
[----:B------:R-:W-:Y:S04]  /*07b0*/  BSSY.RECONVERGENT B2, `(.L_x_19) ;  /* 0x0000007000027945 */ /* 0x000fe80003800200 */
[----:B------:R-:W-:Y:S05]  /*07c0*/  @P3 BRA `(.L_x_20) ;  /* 0x0000000000143947 */ /* 0x000fea0003800000 */
[----:B------:R-:W5:Y:S01]  /*07d0*/  S2UR UR5, SR_CgaCtaId ;  /* 0x00000000000579c3 */ /* 0x000f620000008800 */
[----:B------:R-:W-:Y:S01]  /*07e0*/  UMOV UR4, 0x400 ;  /* 0x0000040000047882 */ /* 0x000fe20000000000 */
[----:B---34-:R-:W-:Y:S01]  /*07f0*/  LOP3.LUT R8, R10, 0xfc, RZ, 0xc0, !PT ;  /* 0x000000fc0a087812 */ /* 0x018fe200078ec0ff */
[----:B-----5:R-:W-:-:S09]  /*0800*/  ULEA UR4, UR5, UR4, 0x18 ;  /* 0x0000000405047291 */ /* 0x020fd2000f8ec0ff */
[----:B------:R3:W-:Y:S03]  /*0810*/  ATOMS.POPC.INC.32 RZ, [R8+UR4] ;  /* 0x0000000008ff7f8c */ /* 0x0007e6000d800004 */
.L_x_20:
[----:B------:R-:W-:Y:S05]  /*0820*/  BSYNC.RECONVERGENT B2 ;  /* 0x0000000000027941 */ /* 0x000fea0003800200 */
.L_x_19:
[----:B------:R-:W-:Y:S04]  /*0830*/  BSSY.RECONVERGENT B2, `(.L_x_21) ;  /* 0x0000007000027945 */ /* 0x000fe80003800200 */
[----:B------:R-:W-:Y:S05]  /*0840*/  @P4 BRA `(.L_x_22) ;  /* 0x0000000000144947 */ /* 0x000fea0003800000 */
[----:B------:R-:W5:Y:S01]  /*0850*/  S2UR UR5, SR_CgaCtaId ;  /* 0x00000000000579c3 */ /* 0x000f620000008800 */
[----:B------:R-:W-:Y:S01]  /*0860*/  UMOV UR4, 0x400 ;  /* 0x0000040000047882 */ /* 0x000fe20000000000 */
[----:B---34-:R-:W-:Y:S01]  /*0870*/  LOP3.LUT R8, R11, 0xfc, RZ, 0xc0, !PT ;  /* 0x000000fc0b087812 */ /* 0x018fe200078ec0ff */
[----:B-----5:R-:W-:-:S09]  /*0880*/  ULEA UR4, UR5, UR4, 0x18 ;  /* 0x0000000405047291 */ /* 0x020fd2000f8ec0ff */
[----:B------:R3:W-:Y:S03]  /*0890*/  ATOMS.POPC.INC.32 RZ, [R8+UR4] ;  /* 0x0000000008ff7f8c */ /* 0x0007e6000d800004 */
.L_x_22:
[----:B------:R-:W-:Y:S05]  /*08a0*/  BSYNC.RECONVERGENT B2 ;  /* 0x0000000000027941 */ /* 0x000fea0003800200 */
.L_x_21:
[----:B------:R-:W-:Y:S01]  /*08b0*/  VIADD R7, R7, 0x8 ;  /* 0x0000000807077836 */ /* 0x000fe20000000000 */
[----:B------:R-:W-:Y:S06]  /*08c0*/  @P5 BRA `(.L_x_23) ;  /* 0xfffffff8005c5947 */ /* 0x000fec000383ffff */
.L_x_6:
[----:B------:R-:W-:Y:S05]  /*08d0*/  BSYNC.RECONVERGENT B1 ;  /* 0x0000000000017941 */ /* 0x000fea0003800200 */
.L_x_5:
[----:B------:R-:W-:-:S13]  /*08e0*/  ISETP.NE.AND P0, PT, R18, RZ, PT ;  /* 0x000000ff1200720c */ /* 0x000fda0003f05270 */
[----:B------:R-:W-:Y:S05]  /*08f0*/  @!P0 BRA `(.L_x_4) ;  /* 0x0000000400ac8947 */ /* 0x000fea0003800000 */
[----:B------:R-:W-:Y:S01]  /*0900*/  ISETP.GE.U32.AND P0, PT, R18, 0x4, PT ;  /* 0x000000041200780c */ /* 0x000fe20003f06070 */
[----:B------:R-:W-:Y:S01]  /*0910*/  BSSY.RECONVERGENT B1, `(.L_x_24) ;  /* 0x0000037000017945 */ /* 0x000fe20003800200 */
[----:B--2---:R-:W-:-:S11]  /*0920*/  LOP3.LUT R15, R2, 0x3, RZ, 0xc0, !PT ;  /* 0x00000003020f7812 */ /* 0x004fd600078ec0ff */
[----:B------:R-:W-:Y:S05]  /*0930*/  @!P0 BRA `(.L_x_25) ;  /* 0x0000000000d08947 */ /* 0x000fea0003800000 */
[----:B------:R-:W2:Y:S02]  /*0940*/  LDCU.64 UR4, c[0x0][0x380] ;  /* 0x00007000ff0477ac */ /* 0x000ea40008000a00 */
[----:B--2---:R-:W-:-:S04]  /*0950*/  IADD3 R4, P0, PT, R7, UR4, RZ ;  /* 0x0000000407047c10 */ /* 0x004fc8000ff1e0ff */
[----:B------:R-:W-:-:S05]  /*0960*/  LEA.HI.X.SX32 R5, R7, UR5, 0x1, P0 ;  /* 0x0000000507057c11 */ /* 0x000fca00080f0eff */
[----:B------:R-:W2:Y:S04]  /*0970*/  LDG.E.U8 R6, desc[UR6][R4.64] ;  /* 0x0000000604067981 */ /* 0x000ea8000c1e1100 */
[----:B---34-:R-:W3:Y:S04]  /*0980*/  LDG.E.U8 R8, desc[UR6][R4.64+0x1] ;  /* 0x0000010604087981 */ /* 0x018ee8000c1e1100 */
[----:B------:R-:W0:Y:S04]  /*0990*/  LDG.E.U8 R9, desc[UR6][R4.64+0x2] ;  /* 0x0000020604097981 */ /* 0x000e28000c1e1100 */
[----:B------:R-:W1:Y:S01]  /*09a0*/  LDG.E.U8 R10, desc[UR6][R4.64+0x3] ;  /* 0x00000306040a7981 */ /* 0x000e62000c1e1100 */
[----:B------:R-:W-:Y:S01]  /*09b0*/  BSSY.RECONVERGENT B2, `(.L_x_26) ;  /* 0x0000013000027945 */ /* 0x000fe20003800200 */
[----:B--2---:R-:W-:-:S02]  /*09c0*/  VIADD R11, R6, 0xffffff9f ;  /* 0xffffff9f060b7836 */ /* 0x004fc40000000000 */
[----:B---3--:R-:W-:-:S03]  /*09d0*/  VIADD R12, R8, 0xffffff9f ;  /* 0xffffff9f080c7836 */ /* 0x008fc60000000000 */
[----:B------:R-:W-:Y:S01]  /*09e0*/  LOP3.LUT R6, R11, 0xff, RZ, 0xc0, !PT ;  /* 0x000000ff0b067812 */ /* 0x000fe200078ec0ff */
[----:B0-----:R-:W-:-:S03]  /*09f0*/  VIADD R13, R9, 0xffffff9f ;  /* 0xffffff9f090d7836 */ /* 0x001fc60000000000 */
[----:B------:R-:W-:Y:S02]  /*0a00*/  ISETP.GT.U32.AND P0, PT, R6, 0x19, PT ;  /* 0x000000190600780c */ /* 0x000fe40003f04070 */
[----:B------:R-:W-:Y:S01]  /*0a10*/  LOP3.LUT R8, R12, 0xff, RZ, 0xc0, !PT ;  /* 0x000000ff0c087812 */ /* 0x000fe200078ec0ff */
[----:B-1----:R-:W-:Y:S01]  /*0a20*/  VIADD R14, R10, 0xffffff9f ;  /* 0xffffff9f0a0e7836 */ /* 0x002fe20000000000 */
[----:B------:R-:W-:Y:S02]  /*0a30*/  LOP3.LUT R9, R13, 0xff, RZ, 0xc0, !PT ;  /* 0x000000ff0d097812 */ /* 0x000fe400078ec0ff */
[----:B------:R-:W-:Y:S02]  /*0a40*/  ISETP.GT.U32.AND P1, PT, R8, 0x19, PT ;  /* 0x000000190800780c */ /* 0x000fe40003f24070 */
[----:B------:R-:W-:Y:S02]  /*0a50*/  LOP3.LUT R10, R14, 0xff, RZ, 0xc0, !PT ;  /* 0x000000ff0e0a7812 */ /* 0x000fe400078ec0ff */
[----:B------:R-:W-:-:S02]  /*0a60*/  ISETP.GT.U32.AND P2, PT, R9, 0x19, PT ;  /* 0x000000190900780c */ /* 0x000fc40003f44070 */
[----:B------:R-:W-:Y:S01]  /*0a70*/  ISETP.GT.U32.AND P3, PT, R10, 0x19, PT ;  /* 0x000000190a00780c */ /* 0x000fe20003f64070 */
[----:B------:R-:W-:-:S12]  /*0a80*/  @P0 BRA `(.L_x_27) ;  /* 0x0000000000140947 */ /* 0x000fd80003800000 */
[----:B------:R-:W0:Y:S01]  /*0a90*/  S2UR UR5, SR_CgaCtaId ;  /* 0x00000000000579c3 */ /* 0x000e220000008800 */
[----:B------:R-:W-:Y:S01]  /*0aa0*/  UMOV UR4, 0x400 ;  /* 0x0000040000047882 */ /* 0x000fe20000000000 */
[----:B------:R-:W-:Y:S01]  /*0ab0*/  LOP3.LUT R4, R11, 0xfc, RZ, 0xc0, !PT ;  /* 0x000000fc0b047812 */ /* 0x000fe200078ec0ff */
[----:B0-----:R-:W-:-:S09]  /*0ac0*/  ULEA UR4, UR5, UR4, 0x18 ;  /* 0x0000000405047291 */ /* 0x001fd2000f8ec0ff */
[----:B------:R0:W-:Y:S03]  /*0ad0*/  ATOMS.POPC.INC.32 RZ, [R4+UR4] ;  /* 0x0000000004ff7f8c */ /* 0x0001e6000d800004 */
.L_x_27:
[----:B------:R-:W-:Y:S05]  /*0ae0*/  BSYNC.RECONVERGENT B2 ;  /* 0x0000000000027941 */ /* 0x000fea0003800200 */
.L_x_26:
[----:B------:R-:W-:Y:S04]  /*0af0*/  BSSY.RECONVERGENT B2, `(.L_x_28) ;  /* 0x0000007000027945 */ /* 0x000fe80003800200 */
[----:B------:R-:W-:Y:S05]  /*0b00*/  @P1 BRA `(.L_x_29) ;  /* 0x0000000000141947 */ /* 0x000fea0003800000 */
[----:B------:R-:W1:Y:S01]  /*0b10*/  S2UR UR5, SR_CgaCtaId ;  /* 0x00000000000579c3 */ /* 0x000e620000008800 */
[----:B------:R-:W-:Y:S01]  /*0b20*/  UMOV UR4, 0x400 ;  /* 0x0000040000047882 */ /* 0x000fe20000000000 */
[----:B0-----:R-:W-:Y:S01]  /*0b30*/  LOP3.LUT R4, R12, 0xfc, RZ, 0xc0, !PT ;  /* 0x000000fc0c047812 */ /* 0x001fe200078ec0ff */
[----:B-1----:R-:W-:-:S09]  /*0b40*/  ULEA UR4, UR5, UR4, 0x18 ;  /* 0x0000000405047291 */ /* 0x002fd2000f8ec0ff */
[----:B------:R1:W-:Y:S03]  /*0b50*/  ATOMS.POPC.INC.32 RZ, [R4+UR4] ;  /* 0x0000000004ff7f8c */ /* 0x0003e6000d800004 */
.L_x_29:
[----:B------:R-:W-:Y:S05]  /*0b60*/  BSYNC.RECONVERGENT B2 ;  /* 0x0000000000027941 */ /* 0x000fea0003800200 */
.L_x_28:
[----:B------:R-:W-:Y:S04]  /*0b70*/  BSSY.RECONVERGENT B2, `(.L_x_30) ;  /* 0x0000007000027945 */ /* 0x000fe80003800200 */
[----:B------:R-:W-:Y:S05]  /*0b80*/  @P2 BRA `(.L_x_31) ;  /* 0x0000000000142947 */ /* 0x000fea0003800000 */
[----:B------:R-:W2:Y:S01]  /*0b90*/  S2UR UR5, SR_CgaCtaId ;  /* 0x00000000000579c3 */ /* 0x000ea20000008800 */
[----:B------:R-:W-:Y:S01]  /*0ba0*/  UMOV UR4, 0x400 ;  /* 0x0000040000047882 */ /* 0x000fe20000000000 */
[----:B01----:R-:W-:Y:S01]  /*0bb0*/  LOP3.LUT R4, R13, 0xfc, RZ, 0xc0, !PT ;  /* 0x000000fc0d047812 */ /* 0x003fe200078ec0ff */
[----:B--2---:R-:W-:-:S09]  /*0bc0*/  ULEA UR4, UR5, UR4, 0x18 ;  /* 0x0000000405047291 */ /* 0x004fd2000f8ec0ff */
[----:B------:R2:W-:Y:S03]  /*0bd0*/  ATOMS.POPC.INC.32 RZ, [R4+UR4] ;  /* 0x0000000004ff7f8c */ /* 0x0005e6000d800004 */
.L_x_31:
[----:B------:R-:W-:Y:S05]  /*0be0*/  BSYNC.RECONVERGENT B2 ;  /* 0x0000000000027941 */ /* 0x000fea0003800200 */
.L_x_30:
[----:B------:R-:W-:Y:S04]  /*0bf0*/  BSSY.RECONVERGENT B2, `(.L_x_32) ;  /* 0x0000007000027945 */ /* 0x000fe80003800200 */
[----:B------:R-:W-:Y:S05]  /*0c00*/  @P3 BRA `(.L_x_33) ;  /* 0x0000000000143947 */ /* 0x000fea0003800000 */
[----:B------:R-:W3:Y:S01]  /*0c10*/  S2UR UR5, SR_CgaCtaId ;  /* 0x00000000000579c3 */ /* 0x000ee20000008800 */
[----:B------:R-:W-:Y:S01]  /*0c20*/  UMOV UR4, 0x400 ;  /* 0x0000040000047882 */ /* 0x000fe20000000000 */
[----:B012---:R-:W-:Y:S01]  /*0c30*/  LOP3.LUT R4, R14, 0xfc, RZ, 0xc0, !PT ;  /* 0x000000fc0e047812 */ /* 0x007fe200078ec0ff */
[----:B---3--:R-:W-:-:S09]  /*0c40*/  ULEA UR4, UR5, UR4, 0x18 ;  /* 0x0000000405047291 */ /* 0x008fd2000f8ec0ff */
[----:B------:R3:W-:Y:S03]  /*0c50*/  ATOMS.POPC.INC.32 RZ, [R4+UR4] ;  /* 0x0000000004ff7f8c */ /* 0x0007e6000d800004 */
.L_x_33:
[----:B------:R-:W-:Y:S05]  /*0c60*/  BSYNC.RECONVERGENT B2 ;  /* 0x0000000000027941 */ /* 0x000fea0003800200 */
.L_x_32:
[----:B------:R-:W-:-:S07]  /*0c70*/  VIADD R7, R7, 0x4 ;  /* 0x0000000407077836 */ /* 0x000fce0000000000 */
.L_x_25:
[----:B------:R-:W-:Y:S05]  /*0c80*/  BSYNC.RECONVERGENT B1 ;  /* 0x0000000000017941 */ /* 0x000fea0003800200 */
.L_x_24:
[----:B------:R-:W-:-:S13]  /*0c90*/  ISETP.NE.AND P0, PT, R15, RZ, PT ;  /* 0x000000ff0f00720c */ /* 0x000fda0003f05270 */
[----:B------:R-:W-:Y:S05]  /*0ca0*/  @!P0 BRA `(.L_x_4) ;  /* 0x0000000000c08947 */ /* 0x000fea0003800000 */
[----:B------:R-:W-:Y:S01]  /*0cb0*/  ISETP.NE.AND P0, PT, R15, 0x1, PT ;  /* 0x000000010f00780c */ /* 0x000fe20003f05270 */
[----:B------:R-:W-:-:S12]  /*0cc0*/  BSSY.RECONVERGENT B1, `(.L_x_34) ;  /* 0x000001e000017945 */ /* 0x000fd80003800200 */
[----:B------:R-:W-:Y:S05]  /*0cd0*/  @!P0 BRA `(.L_x_35) ;  /* 0x0000000000708947 */ /* 0x000fea0003800000 */
[----:B------:R-:W0:Y:S02]  /*0ce0*/  LDCU.64 UR4, c[0x0][0x380] ;  /* 0x00007000ff0477ac */ /* 0x000e240008000a00 */
[----:B0123--:R-:W-:-:S04]  /*0cf0*/  IADD3 R4, P0, PT, R7, UR4, RZ ;  /* 0x0000000407047c10 */ /* 0x00ffc8000ff1e0ff */
[----:B------:R-:W-:-:S05]  /*0d00*/  LEA.HI.X.SX32 R5, R7, UR5, 0x1, P0 ;  /* 0x0000000507057c11 */ /* 0x000fca00080f0eff */
[----:B------:R-:W2:Y:S04]  /*0d10*/  LDG.E.U8 R6, desc[UR6][R4.64] ;  /* 0x0000000604067981 */ /* 0x000ea8000c1e1100 */
[----:B----4-:R-:W3:Y:S01]  /*0d20*/  LDG.E.U8 R8, desc[UR6][R4.64+0x1] ;  /* 0x0000010604087981 */ /* 0x010ee2000c1e1100 */
[----:B------:R-:W-:Y:S01]  /*0d30*/  BSSY.RECONVERGENT B2, `(.L_x_36) ;  /* 0x000000d000027945 */ /* 0x000fe20003800200 */
[----:B--2---:R-:W-:Y:S02]  /*0d40*/  VIADD R9, R6, 0xffffff9f ;  /* 0xffffff9f06097836 */ /* 0x004fe40000000000 */
[----:B---3--:R-:W-:-:S03]  /*0d50*/  VIADD R10, R8, 0xffffff9f ;  /* 0xffffff9f080a7836 */ /* 0x008fc60000000000 */
[----:B------:R-:W-:-:S04]  /*0d60*/  LOP3.LUT R6, R9, 0xff, RZ, 0xc0, !PT ;  /* 0x000000ff09067812 */ /* 0x000fc800078ec0ff */
[----:B------:R-:W-:Y:S02]  /*0d70*/  ISETP.GT.U32.AND P0, PT, R6, 0x19, PT ;  /* 0x000000190600780c */ /* 0x000fe40003f04070 */
[----:B------:R-:W-:-:S04]  /*0d80*/  LOP3.LUT R8, R10, 0xff, RZ, 0xc0, !PT ;  /* 0x000000ff0a087812 */ /* 0x000fc800078ec0ff */
[----:B------:R-:W-:-:S07]  /*0d90*/  ISETP.GT.U32.AND P1, PT, R8, 0x19, PT ;  /* 0x000000190800780c */ /* 0x000fce0003f24070 */
[----:B------:R-:W-:Y:S06]  /*0da0*/  @P0 BRA `(.L_x_37) ;  /* 0x0000000000140947 */ /* 0x000fec0003800000 */
[----:B------:R-:W0:Y:S01]  /*0db0*/  S2UR UR5, SR_CgaCtaId ;  /* 0x00000000000579c3 */ /* 0x000e220000008800 */
[----:B------:R-:W-:Y:S01]  /*0dc0*/  UMOV UR4, 0x400 ;  /* 0x0000040000047882 */ /* 0x000fe20000000000 */
[----:B------:R-:W-:Y:S01]  /*0dd0*/  LOP3.LUT R4, R9, 0xfc, RZ, 0xc0, !PT ;  /* 0x000000fc09047812 */ /* 0x000fe200078ec0ff */
[----:B0-----:R-:W-:-:S09]  /*0de0*/  ULEA UR4, UR5, UR4, 0x18 ;  /* 0x0000000405047291 */ /* 0x001fd2000f8ec0ff */
[----:B------:R0:W-:Y:S03]  /*0df0*/  ATOMS.POPC.INC.32 RZ, [R4+UR4] ;  /* 0x0000000004ff7f8c */ /* 0x0001e6000d800004 */
.L_x_37:
[----:B------:R-:W-:Y:S05]  /*0e00*/  BSYNC.RECONVERGENT B2 ;  /* 0x0000000000027941 */ /* 0x000fea0003800200 */
.L_x_36:
[----:B------:R-:W-:Y:S04]  /*0e10*/  BSSY.RECONVERGENT B2, `(.L_x_38) ;  /* 0x0000007000027945 */ /* 0x000fe80003800200 */
[----:B------:R-:W-:Y:S05]  /*0e20*/  @P1 BRA `(.L_x_39) ;  /* 0x0000000000141947 */ /* 0x000fea0003800000 */
[----:B------:R-:W1:Y:S01]  /*0e30*/  S2UR UR5, SR_CgaCtaId ;  /* 0x00000000000579c3 */ /* 0x000e620000008800 */
[----:B------:R-:W-:Y:S01]  /*0e40*/  UMOV UR4, 0x400 ;  /* 0x0000040000047882 */ /* 0x000fe20000000000 */
[----:B0-----:R-:W-:Y:S01]  /*0e50*/  LOP3.LUT R4, R10, 0xfc, RZ, 0xc0, !PT ;  /* 0x000000fc0a047812 */ /* 0x001fe200078ec0ff */
[----:B-1----:R-:W-:-:S09]  /*0e60*/  ULEA UR4, UR5, UR4, 0x18 ;  /* 0x0000000405047291 */ /* 0x002fd2000f8ec0ff */
[----:B------:R1:W-:Y:S03]  /*0e70*/  ATOMS.POPC.INC.32 RZ, [R4+UR4] ;  /* 0x0000000004ff7f8c */ /* 0x0003e6000d800004 */
.L_x_39:
[----:B------:R-:W-:Y:S05]  /*0e80*/  BSYNC.RECONVERGENT B2 ;  /* 0x0000000000027941 */ /* 0x000fea0003800200 */
.L_x_38:
[----:B------:R-:W-:-:S07]  /*0e90*/  VIADD R7, R7, 0x2 ;  /* 0x0000000207077836 */ /* 0x000fce0000000000 */
.L_x_35:
[----:B------:R-:W-:Y:S05]  /*0ea0*/  BSYNC.RECONVERGENT B1 ;  /* 0x0000000000017941 */ /* 0x000fea0003800200 */
.L_x_34:
[----:B------:R-:W-:-:S04]  /*0eb0*/  LOP3.LUT R2, R2, 0x1, RZ, 0xc0, !PT ;  /* 0x0000000102027812 */ /* 0x000fc800078ec0ff */
[----:B------:R-:W-:-:S13]  /*0ec0*/  ISETP.NE.U32.AND P0, PT, R2, 0x1, PT ;  /* 0x000000010200780c */ /* 0x000fda0003f05070 */
[----:B------:R-:W-:Y:S05]  /*0ed0*/  @P0 BRA `(.L_x_4) ;  /* 0x0000000000340947 */ /* 0x000fea0003800000 */
[----:B------:R-:W0:Y:S02]  /*0ee0*/  LDCU.64 UR4, c[0x0][0x380] ;  /* 0x00007000ff0477ac */ /* 0x000e240008000a00 */
[----:B0123--:R-:W-:-:S04]  /*0ef0*/  IADD3 R4, P0, PT, R7, UR4, RZ ;  /* 0x0000000407047c10 */ /* 0x00ffc8000ff1e0ff */
[----:B------:R-:W-:-:S05]  /*0f00*/  LEA.HI.X.SX32 R5, R7, UR5, 0x1, P0 ;  /* 0x0000000507057c11 */ /* 0x000fca00080f0eff */
[----:B------:R-:W2:Y:S02]  /*0f10*/  LDG.E.U8 R4, desc[UR6][R4.64] ;  /* 0x0000000604047981 */ /* 0x000ea4000c1e1100 */
[----:B--2---:R-:W-:-:S05]  /*0f20*/  VIADD R6, R4, 0xffffff9f ;  /* 0xffffff9f04067836 */ /* 0x004fca0000000000 */
[----:B------:R-:W-:-:S04]  /*0f30*/  LOP3.LUT R2, R6, 0xff, RZ, 0xc0, !PT ;  /* 0x000000ff06027812 */ /* 0x000fc800078ec0ff */
[----:B------:R-:W-:-:S13]  /*0f40*/  ISETP.GT.U32.AND P0, PT, R2, 0x19, PT ;  /* 0x000000190200780c */ /* 0x000fda0003f04070 */
[----:B------:R-:W-:Y:S05]  /*0f50*/  @P0 BRA `(.L_x_4) ;  /* 0x0000000000140947 */ /* 0x000fea0003800000 */
[----:B------:R-:W0:Y:S01]  /*0f60*/  S2UR UR5, SR_CgaCtaId ;  /* 0x00000000000579c3 */ /* 0x000e220000008800 */
[----:B------:R-:W-:Y:S01]  /*0f70*/  UMOV UR4, 0x400 ;  /* 0x0000040000047882 */ /* 0x000fe20000000000 */
[----:B------:R-:W-:Y:S01]  /*0f80*/  LOP3.LUT R2, R6, 0xfc, RZ, 0xc0, !PT ;  /* 0x000000fc06027812 */ /* 0x000fe200078ec0ff */
[----:B0-----:R-:W-:-:S09]  /*0f90*/  ULEA UR4, UR5, UR4, 0x18 ;  /* 0x0000000405047291 */ /* 0x001fd2000f8ec0ff */
[----:B------:R0:W-:Y:S03]  /*0fa0*/  ATOMS.POPC.INC.32 RZ, [R2+UR4] ;  /* 0x0000000002ff7f8c */ /* 0x0001e6000d800004 */
.L_x_4:
[----:B------:R-:W-:Y:S05]  /*0fb0*/  BSYNC.RECONVERGENT B0 ;  /* 0x0000000000007941 */ /* 0x000fea0003800200 */
.L_x_3:
[----:B------:R-:W-:Y:S01]  /*0fc0*/  BAR.SYNC.DEFER_BLOCKING 0x0 ;  /* 0x0000000000007b1d */ /* 0x000fe20000010000 */
[----:B------:R-:W-:-:S13]  /*0fd0*/  ISETP.GT.U32.AND P0, PT, R0, 0x6, PT ;  /* 0x000000060000780c */ /* 0x000fda0003f04070 */
[----:B------:R-:W-:Y:S05]  /*0fe0*/  @P0 EXIT ;  /* 0x000000000000094d */ /* 0x000fea0003800000 */
[----:B------:R-:W5:Y:S01]  /*0ff0*/  S2UR UR5, SR_CgaCtaId ;  /* 0x00000000000579c3 */ /* 0x000f620000008800 */
[----:B------:R-:W-:-:S07]  /*1000*/  UMOV UR4, 0x400 ;  /* 0x0000040000047882 */ /* 0x000fce0000000000 */
[----:B0123--:R-:W0:Y:S01]  /*1010*/  LDC.64 R4, c[0x0][0x390] ;  /* 0x0000e400ff047b82 */ /* 0x00fe220000000a00 */
[----:B-----5:R-:W-:-:S06]  /*1020*/  ULEA UR4, UR5, UR4, 0x18 ;  /* 0x0000000405047291 */ /* 0x020fcc000f8ec0ff */
[C---:B------:R-:W-:Y:S01]  /*1030*/  LEA R2, R0.reuse, UR4, 0x2 ;  /* 0x0000000400027c11 */ /* 0x040fe2000f8e10ff */
[----:B0-----:R-:W-:-:S07]  /*1040*/  IMAD.WIDE.U32 R4, R0, 0x4, R4 ;  /* 0x0000000400047825 */ /* 0x001fce00078e0004 */
.L_x_42:
[----:B------:R-:W0:Y:S01]  /*1050*/  LDS R7, [R2] ;  /* 0x0000000002077984 */ /* 0x000e220000000800 */
[----:B------:R-:W-:Y:S01]  /*1060*/  IMAD.IADD R0, R3, 0x1, R0 ;  /* 0x0000000103007824 */ /* 0x000fe200078e0200 */
[----:B------:R-:W-:Y:S04]  /*1070*/  BSSY.RECONVERGENT B0, `(.L_x_40) ;  /* 0x0000005000007945 */ /* 0x000fe80003800200 */
[----:B------:R-:W-:Y:S02]  /*1080*/  ISETP.GE.U32.AND P1, PT, R0, 0x7, PT ;  /* 0x000000070000780c */ /* 0x000fe40003f26070 */
[----:B0-----:R-:W-:-:S13]  /*1090*/  ISETP.GE.AND P0, PT, R7, 0x1, PT ;  /* 0x000000010700780c */ /* 0x001fda0003f06270 */
[----:B------:R-:W-:Y:S05]  /*10a0*/  @!P0 BRA `(.L_x_41) ;  /* 0x0000000000048947 */ /* 0x000fea0003800000 */
[----:B------:R0:W-:Y:S02]  /*10b0*/  REDG.E.ADD.STRONG.GPU desc[UR6][R4.64], R7 ;  /* 0x000000070400798e */ /* 0x0001e4000c12e106 */
.L_x_41:
[----:B------:R-:W-:Y:S05]  /*10c0*/  BSYNC.RECONVERGENT B0 ;  /* 0x0000000000007941 */ /* 0x000fea0003800200 */
.L_x_40:
[C---:B------:R-:W-:Y:S02]  /*10d0*/  IMAD R2, R3.reuse, 0x4, R2 ;  /* 0x0000000403027824 */ /* 0x040fe400078e0202 */
[----:B0-----:R-:W-:Y:S01]  /*10e0*/  IMAD.WIDE.U32 R4, R3, 0x4, R4 ;  /* 0x0000000403047825 */ /* 0x001fe200078e0004 */
[----:B------:R-:W-:Y:S06]  /*10f0*/  @!P1 BRA `(.L_x_42) ;  /* 0xfffffffc00d49947 */ /* 0x000fec000383ffff */
[----:B------:R-:W-:Y:S05]  /*1100*/  EXIT ;  /* 0x000000000000794d */ /* 0x000fea0003800000 */
.L_x_43:
[----:B------:R-:W-:-:S00]  /*1110*/  BRA `(.L_x_43) ;  /* 0xfffffffc00fc7947 */ /* 0x000fc0000383ffff */
[----:B------:R-:W-:-:S00]  /*1120*/  NOP ;  /* 0x0000000000007918 */ /* 0x000fc00000000000 */
        /* <DEDUP_REMOVED lines=13> */
.L_x_44:


//--------------------- .nv.shared._Z17private_histogramPciPi --------------------------
	.section	.nv.shared._Z17private_histogramPciPi,"aw",@nobits
	.sectionflags	@""
	.align	4
.nv.shared._Z17private_histogramPciPi:
	.zero		1052


//--------------------- .nv.shared.reserved.0     --------------------------
	.section	.nv.shared.reserved.0,"aw",@nobits
	.weak		__nv_reservedSMEM_offset_0_alias
	.size		__nv_reservedSMEM_offset_0_alias, 0, 64
	.other		__nv_reservedSMEM_offset_0_alias,@"STO_CUDA_RESERVED_SHARED STV_DEFAULT"
__nv_reservedSMEM_offset_0_alias:
	.zero		0
	.zero		64


//--------------------- .nv.constant0._Z17private_histogramPciPi --------------------------
	.section	.nv.constant0._Z17private_histogramPciPi,"a",@progbits
	.sectionflags	@""
	.align	4
.nv.constant0._Z17private_histogramPciPi:
	.zero		920


//--------------------- SYMBOLS --------------------------

	.type		.nv.reservedSmem.offset0,@object
	.size		.nv.reservedSmem.offset0,0x4
	.type		.nv.reservedSmem.cap,@object
	.size		.nv.reservedSmem.cap,0x4
